//
// Generated by NVIDIA NVVM Compiler
//
// Compiler Build ID: CL-36424714
// Cuda compilation tools, release 13.0, V13.0.88
// Based on NVVM 20.0.0
//

.version 9.0
.target sm_100
.address_size 64

	// .globl	_Z8matMul2dPKiS0_Piiii

.visible .entry _Z8matMul2dPKiS0_Piiii(
	.param .u64 .ptr .align 1 _Z8matMul2dPKiS0_Piiii_param_0,
	.param .u64 .ptr .align 1 _Z8matMul2dPKiS0_Piiii_param_1,
	.param .u64 .ptr .align 1 _Z8matMul2dPKiS0_Piiii_param_2,
	.param .u32 _Z8matMul2dPKiS0_Piiii_param_3,
	.param .u32 _Z8matMul2dPKiS0_Piiii_param_4,
	.param .u32 _Z8matMul2dPKiS0_Piiii_param_5
)
{
	.reg .pred 	%p<10>;
	.reg .b32 	%r<95>;
	.reg .b64 	%rd<53>;

	ld.param.u64 	%rd7, [_Z8matMul2dPKiS0_Piiii_param_0];
	ld.param.u64 	%rd8, [_Z8matMul2dPKiS0_Piiii_param_1];
	ld.param.u64 	%rd9, [_Z8matMul2dPKiS0_Piiii_param_2];
	ld.param.u32 	%r25, [_Z8matMul2dPKiS0_Piiii_param_4];
	ld.param.u32 	%r26, [_Z8matMul2dPKiS0_Piiii_param_5];
	cvta.to.global.u64 	%rd1, %rd8;
	cvta.to.global.u64 	%rd2, %rd7;
	cvta.to.global.u64 	%rd10, %rd9;
	mov.u32 	%r27, %ctaid.y;
	mov.u32 	%r28, %ntid.y;
	mov.u32 	%r29, %tid.y;
	mad.lo.s32 	%r1, %r27, %r28, %r29;
	mov.u32 	%r30, %ctaid.x;
	mov.u32 	%r31, %ntid.x;
	mov.u32 	%r32, %tid.x;
	mad.lo.s32 	%r2, %r30, %r31, %r32;
	mad.lo.s32 	%r33, %r26, %r1, %r2;
	mul.wide.s32 	%rd11, %r33, 4;
	add.s64 	%rd3, %rd10, %rd11;
	mov.b32 	%r34, 0;
	st.global.u32 	[%rd3], %r34;
	setp.lt.s32 	%p1, %r25, 1;
	@%p1 bra 	$L__BB0_12;
	mul.lo.s32 	%r3, %r25, %r1;
	and.b32  	%r4, %r25, 7;
	setp.lt.u32 	%p2, %r25, 8;
	mov.b32 	%r89, 0;
	mov.u32 	%r92, %r89;
	@%p2 bra 	$L__BB0_4;
	and.b32  	%r92, %r25, 2147483640;
	neg.s32 	%r87, %r92;
	shl.b32 	%r7, %r26, 3;
	mul.wide.u32 	%rd12, %r3, 4;
	add.s64 	%rd13, %rd12, %rd2;
	add.s64 	%rd52, %rd13, 16;
	mov.b32 	%r89, 0;
	mul.wide.s32 	%rd16, %r26, 4;
	mov.u32 	%r86, %r2;
$L__BB0_3:
	.pragma "nounroll";
	ld.global.u32 	%r37, [%rd52+-16];
	mul.wide.s32 	%rd14, %r86, 4;
	add.s64 	%rd15, %rd1, %rd14;
	ld.global.u32 	%r38, [%rd15];
	mad.lo.s32 	%r39, %r38, %r37, %r89;
	st.global.u32 	[%rd3], %r39;
	ld.global.u32 	%r40, [%rd52+-12];
	add.s64 	%rd17, %rd15, %rd16;
	ld.global.u32 	%r41, [%rd17];
	mad.lo.s32 	%r42, %r41, %r40, %r39;
	st.global.u32 	[%rd3], %r42;
	ld.global.u32 	%r43, [%rd52+-8];
	add.s64 	%rd18, %rd17, %rd16;
	ld.global.u32 	%r44, [%rd18];
	mad.lo.s32 	%r45, %r44, %r43, %r42;
	st.global.u32 	[%rd3], %r45;
	ld.global.u32 	%r46, [%rd52+-4];
	add.s64 	%rd19, %rd18, %rd16;
	ld.global.u32 	%r47, [%rd19];
	mad.lo.s32 	%r48, %r47, %r46, %r45;
	st.global.u32 	[%rd3], %r48;
	ld.global.u32 	%r49, [%rd52];
	add.s64 	%rd20, %rd19, %rd16;
	ld.global.u32 	%r50, [%rd20];
	mad.lo.s32 	%r51, %r50, %r49, %r48;
	st.global.u32 	[%rd3], %r51;
	ld.global.u32 	%r52, [%rd52+4];
	add.s64 	%rd21, %rd20, %rd16;
	ld.global.u32 	%r53, [%rd21];
	mad.lo.s32 	%r54, %r53, %r52, %r51;
	st.global.u32 	[%rd3], %r54;
	ld.global.u32 	%r55, [%rd52+8];
	add.s64 	%rd22, %rd21, %rd16;
	ld.global.u32 	%r56, [%rd22];
	mad.lo.s32 	%r57, %r56, %r55, %r54;
	st.global.u32 	[%rd3], %r57;
	ld.global.u32 	%r58, [%rd52+12];
	add.s64 	%rd23, %rd22, %rd16;
	ld.global.u32 	%r59, [%rd23];
	mad.lo.s32 	%r89, %r59, %r58, %r57;
	st.global.u32 	[%rd3], %r89;
	add.s32 	%r87, %r87, 8;
	add.s32 	%r86, %r86, %r7;
	add.s64 	%rd52, %rd52, 32;
	setp.ne.s32 	%p3, %r87, 0;
	@%p3 bra 	$L__BB0_3;
$L__BB0_4:
	setp.eq.s32 	%p4, %r4, 0;
	@%p4 bra 	$L__BB0_12;
	and.b32  	%r16, %r25, 3;
	setp.lt.u32 	%p5, %r4, 4;
	@%p5 bra 	$L__BB0_7;
	add.s32 	%r60, %r92, %r3;
	mul.wide.u32 	%rd24, %r60, 4;
	add.s64 	%rd25, %rd2, %rd24;
	ld.global.u32 	%r61, [%rd25];
	mad.lo.s32 	%r62, %r92, %r26, %r2;
	mul.wide.s32 	%rd26, %r62, 4;
	add.s64 	%rd27, %rd1, %rd26;
	ld.global.u32 	%r63, [%rd27];
	mad.lo.s32 	%r64, %r63, %r61, %r89;
	st.global.u32 	[%rd3], %r64;
	cvt.u64.u32 	%rd28, %r3;
	cvt.u64.u32 	%rd29, %r92;
	add.s64 	%rd30, %rd29, %rd28;
	shl.b64 	%rd31, %rd30, 2;
	add.s64 	%rd32, %rd2, %rd31;
	ld.global.u32 	%r65, [%rd32+4];
	mul.wide.s32 	%rd33, %r26, 4;
	add.s64 	%rd34, %rd27, %rd33;
	ld.global.u32 	%r66, [%rd34];
	mad.lo.s32 	%r67, %r66, %r65, %r64;
	st.global.u32 	[%rd3], %r67;
	ld.global.u32 	%r68, [%rd32+8];
	add.s64 	%rd35, %rd34, %rd33;
	ld.global.u32 	%r69, [%rd35];
	mad.lo.s32 	%r70, %r69, %r68, %r67;
	st.global.u32 	[%rd3], %r70;
	ld.global.u32 	%r71, [%rd32+12];
	add.s64 	%rd36, %rd35, %rd33;
	ld.global.u32 	%r72, [%rd36];
	mad.lo.s32 	%r89, %r72, %r71, %r70;
	st.global.u32 	[%rd3], %r89;
	add.s32 	%r92, %r92, 4;
$L__BB0_7:
	setp.eq.s32 	%p6, %r16, 0;
	@%p6 bra 	$L__BB0_12;
	setp.eq.s32 	%p7, %r16, 1;
	@%p7 bra 	$L__BB0_10;
	add.s32 	%r73, %r92, %r3;
	mul.wide.u32 	%rd37, %r73, 4;
	add.s64 	%rd38, %rd2, %rd37;
	ld.global.u32 	%r74, [%rd38];
	mad.lo.s32 	%r75, %r92, %r26, %r2;
	mul.wide.s32 	%rd39, %r75, 4;
	add.s64 	%rd40, %rd1, %rd39;
	ld.global.u32 	%r76, [%rd40];
	mad.lo.s32 	%r77, %r76, %r74, %r89;
	st.global.u32 	[%rd3], %r77;
	cvt.u64.u32 	%rd41, %r3;
	cvt.u64.u32 	%rd42, %r92;
	add.s64 	%rd43, %rd42, %rd41;
	shl.b64 	%rd44, %rd43, 2;
	add.s64 	%rd45, %rd2, %rd44;
	ld.global.u32 	%r78, [%rd45+4];
	mul.wide.s32 	%rd46, %r26, 4;
	add.s64 	%rd47, %rd40, %rd46;
	ld.global.u32 	%r79, [%rd47];
	mad.lo.s32 	%r89, %r79, %r78, %r77;
	st.global.u32 	[%rd3], %r89;
	add.s32 	%r92, %r92, 2;
$L__BB0_10:
	and.b32  	%r80, %r25, 1;
	setp.eq.b32 	%p8, %r80, 1;
	not.pred 	%p9, %p8;
	@%p9 bra 	$L__BB0_12;
	add.s32 	%r81, %r92, %r3;
	mul.wide.u32 	%rd48, %r81, 4;
	add.s64 	%rd49, %rd2, %rd48;
	ld.global.u32 	%r82, [%rd49];
	mad.lo.s32 	%r83, %r92, %r26, %r2;
	mul.wide.s32 	%rd50, %r83, 4;
	add.s64 	%rd51, %rd1, %rd50;
	ld.global.u32 	%r84, [%rd51];
	mad.lo.s32 	%r85, %r84, %r82, %r89;
	st.global.u32 	[%rd3], %r85;
$L__BB0_12:
	ret;

}


// ===== COMPILED SASS (sm_100) =====

	.target	sm_100

	.elftype	@"ET_EXEC"


//--------------------- .note.nv.tkinfo           --------------------------
	.section	.note.nv.tkinfo,"",@"SHT_NOTE"
	.sectionflags	@"SHF_NOTE_NV_TKINFO"
	.tkinfo
        /*0018*/ 	.word	0x00000002
        /*0030*/ 	.string	""
        /*0030*/ 	.string	"ptxas"
        /*0030*/ 	.string	"Cuda compilation tools, release 13.0, V13.0.88"
        /*0030*/ 	.string	"Build cuda_13.0.r13.0/compiler.36424714_0"
        /*0030*/ 	.string	"-arch sm_100 -m 64 "



//--------------------- .note.nv.cuinfo           --------------------------
	.section	.note.nv.cuinfo,"",@"SHT_NOTE"
	.sectionflags	@"SHF_NOTE_NV_CUINFO"
        /*0018*/ 	.short	0x0002
        /*001a*/ 	.short	0x0064
        /*001c*/ 	.short	0x0082
	.zero		2


//--------------------- .nv.info                  --------------------------
	.section	.nv.info,"",@"SHT_CUDA_INFO"
	.align	4


	//----- nvinfo : EIATTR_REGCOUNT
	.align		4
        /*0000*/ 	.byte	0x04, 0x2f
        /*0002*/ 	.short	(.L_1 - .L_0)
	.align		4
.L_0:
        /*0004*/ 	.word	index@(_Z8matMul2dPKiS0_Piiii)
        /*0008*/ 	.word	0x0000001c


	//----- nvinfo : EIATTR_FRAME_SIZE
	.align		4
.L_1:
        /*000c*/ 	.byte	0x04, 0x11
        /*000e*/ 	.short	(.L_3 - .L_2)
	.align		4
.L_2:
        /*0010*/ 	.word	index@(_Z8matMul2dPKiS0_Piiii)
        /*0014*/ 	.word	0x00000000


	//----- nvinfo : EIATTR_MIN_STACK_SIZE
	.align		4
.L_3:
        /*0018*/ 	.byte	0x04, 0x12
        /*001a*/ 	.short	(.L_5 - .L_4)
	.align		4
.L_4:
        /*001c*/ 	.word	index@(_Z8matMul2dPKiS0_Piiii)
        /*0020*/ 	.word	0x00000000
.L_5:


//--------------------- .nv.compat                --------------------------
	.section	.nv.compat,"",@"SHT_CUDA_COMPAT_INFO"
	.align	4
        /*0000*/ 	.byte	0x02, 0x09, 0x00, 0x00, 0x02, 0x02, 0x01, 0x00, 0x02, 0x05, 0x05, 0x00, 0x03, 0x07, 0x01, 0x01
        /*0010*/ 	.byte	0x02, 0x03, 0x00, 0x00, 0x02, 0x06, 0x01, 0x00, 0x04, 0x0b, 0x08, 0x00, 0x09, 0x00, 0x00, 0x00
        /*0020*/ 	.byte	0x00, 0x00, 0x00, 0x00


//--------------------- .nv.info._Z8matMul2dPKiS0_Piiii --------------------------
	.section	.nv.info._Z8matMul2dPKiS0_Piiii,"",@"SHT_CUDA_INFO"
	.sectionflags	@""
	.align	4


	//----- nvinfo : EIATTR_CUDA_API_VERSION
	.align		4
        /*0000*/ 	.byte	0x04, 0x37
        /*0002*/ 	.short	(.L_7 - .L_6)
.L_6:
        /*0004*/ 	.word	0x00000082


	//----- nvinfo : EIATTR_KPARAM_INFO
	.align		4
.L_7:
        /*0008*/ 	.byte	0x04, 0x17
        /*000a*/ 	.short	(.L_9 - .L_8)
.L_8:
        /*000c*/ 	.word	0x00000000
        /*0010*/ 	.short	0x0005
        /*0012*/ 	.short	0x0020
        /*0014*/ 	.byte	0x00, 0xf0, 0x11, 0x00


	//----- nvinfo : EIATTR_KPARAM_INFO
	.align		4
.L_9:
        /*0018*/ 	.byte	0x04, 0x17
        /*001a*/ 	.short	(.L_11 - .L_10)
.L_10:
        /*001c*/ 	.word	0x00000000
        /*0020*/ 	.short	0x0004
        /*0022*/ 	.short	0x001c
        /*0024*/ 	.byte	0x00, 0xf0, 0x11, 0x00


	//----- nvinfo : EIATTR_KPARAM_INFO
	.align		4
.L_11:
        /*0028*/ 	.byte	0x04, 0x17
        /*002a*/ 	.short	(.L_13 - .L_12)
.L_12:
        /*002c*/ 	.word	0x00000000
        /*0030*/ 	.short	0x0003
        /*0032*/ 	.short	0x0018
        /*0034*/ 	.byte	0x00, 0xf0, 0x11, 0x00


	//----- nvinfo : EIATTR_KPARAM_INFO
	.align		4
.L_13:
        /*0038*/ 	.byte	0x04, 0x17
        /*003a*/ 	.short	(.L_15 - .L_14)
.L_14:
        /*003c*/ 	.word	0x00000000
        /*0040*/ 	.short	0x0002
        /*0042*/ 	.short	0x0010
        /*0044*/ 	.byte	0x00, 0xf5, 0x21, 0x00


	//----- nvinfo : EIATTR_KPARAM_INFO
	.align		4
.L_15:
        /*0048*/ 	.byte	0x04, 0x17
        /*004a*/ 	.short	(.L_17 - .L_16)
.L_16:
        /*004c*/ 	.word	0x00000000
        /*0050*/ 	.short	0x0001
        /*0052*/ 	.short	0x0008
        /*0054*/ 	.byte	0x00, 0xf5, 0x21, 0x00


	//----- nvinfo : EIATTR_KPARAM_INFO
	.align		4
.L_17:
        /*0058*/ 	.byte	0x04, 0x17
        /*005a*/ 	.short	(.L_19 - .L_18)
.L_18:
        /*005c*/ 	.word	0x00000000
        /*0060*/ 	.short	0x0000
        /*0062*/ 	.short	0x0000
        /*0064*/ 	.byte	0x00, 0xf5, 0x21, 0x00


	//----- nvinfo : EIATTR_SPARSE_MMA_MASK
	.align		4
.L_19:
        /*0068*/ 	.byte	0x03, 0x50
        /*006a*/ 	.short	0x0000


	//----- nvinfo : EIATTR_MAXREG_COUNT
	.align		4
        /*006c*/ 	.byte	0x03, 0x1b
        /*006e*/ 	.short	0x00ff


	//----- nvinfo : EIATTR_MERCURY_ISA_VERSION
	.align		4
        /*0070*/ 	.byte	0x03, 0x5f
        /*0072*/ 	.short	0x0101


	//----- nvinfo : EIATTR_VRC_CTA_INIT_COUNT
	.align		4
        /*0074*/ 	.byte	0x02, 0x4a
	.zero		1
	.zero		1


	//----- nvinfo : EIATTR_EXIT_INSTR_OFFSETS
	.align		4
        /*0078*/ 	.byte	0x04, 0x1c
        /*007a*/ 	.short	(.L_21 - .L_20)


	//   ....[0]....
.L_20:
        /*007c*/ 	.word	0x00000110


	//   ....[1]....
        /*0080*/ 	.word	0x00000500


	//   ....[2]....
        /*0084*/ 	.word	0x00000740


	//   ....[3]....
        /*0088*/ 	.word	0x000008e0


	//   ....[4]....
        /*008c*/ 	.word	0x00000990


	//----- nvinfo : EIATTR_CBANK_PARAM_SIZE
	.align		4
.L_21:
        /*0090*/ 	.byte	0x03, 0x19
        /*0092*/ 	.short	0x0024


	//----- nvinfo : EIATTR_PARAM_CBANK
	.align		4
        /*0094*/ 	.byte	0x04, 0x0a
        /*0096*/ 	.short	(.L_23 - .L_22)
	.align		4
.L_22:
        /*0098*/ 	.word	index@(.nv.constant0._Z8matMul2dPKiS0_Piiii)
        /*009c*/ 	.short	0x0380
        /*009e*/ 	.short	0x0024


	//----- nvinfo : EIATTR_SW_WAR
	.align		4
.L_23:
        /*00a0*/ 	.byte	0x04, 0x36
        /*00a2*/ 	.short	(.L_25 - .L_24)
.L_24:
        /*00a4*/ 	.word	0x00000008
.L_25:


//--------------------- .nv.callgraph             --------------------------
	.section	.nv.callgraph,"",@"SHT_CUDA_CALLGRAPH"
	.align	4
	.sectionentsize	8
	.align		4
        /*0000*/ 	.word	0x00000000
	.align		4
        /*0004*/ 	.word	0xffffffff
	.align		4
        /*0008*/ 	.word	0x00000000
	.align		4
        /*000c*/ 	.word	0xfffffffe
	.align		4
        /*0010*/ 	.word	0x00000000
	.align		4
        /*0014*/ 	.word	0xfffffffd
	.align		4
        /*0018*/ 	.word	0x00000000
	.align		4
        /*001c*/ 	.word	0xfffffffc


//--------------------- .text._Z8matMul2dPKiS0_Piiii --------------------------
	.section	.text._Z8matMul2dPKiS0_Piiii,"ax",@progbits
	.align	128
        .global         _Z8matMul2dPKiS0_Piiii
        .type           _Z8matMul2dPKiS0_Piiii,@function
        .size           _Z8matMul2dPKiS0_Piiii,(.L_x_5 - _Z8matMul2dPKiS0_Piiii)
        .other          _Z8matMul2dPKiS0_Piiii,@"STO_CUDA_ENTRY STV_DEFAULT"
_Z8matMul2dPKiS0_Piiii:
.text._Z8matMul2dPKiS0_Piiii:
[----:B------:R-:W-:Y:S01]  /*0000*/  LDC R1, c[0x0][0x37c] ;  /* 0x0000df00ff017b82 */ /* 0x000fe20000000800 */
[----:B------:R-:W0:Y:S07]  /*0010*/  S2R R4, SR_TID.Y ;  /* 0x0000000000047919 */ /* 0x000e2e0000002200 */
[----:B------:R-:W0:Y:S01]  /*0020*/  LDC R5, c[0x0][0x364] ;  /* 0x0000d900ff057b82 */ /* 0x000e220000000800 */
[----:B------:R-:W1:Y:S01]  /*0030*/  LDCU.64 UR4, c[0x0][0x358] ;  /* 0x00006b00ff0477ac */ /* 0x000e620008000a00 */
[----:B------:R-:W2:Y:S06]  /*0040*/  S2R R8, SR_TID.X ;  /* 0x0000000000087919 */ /* 0x000eac0000002100 */
[----:B------:R-:W0:Y:S08]  /*0050*/  S2UR UR6, SR_CTAID.Y ;  /* 0x00000000000679c3 */ /* 0x000e300000002600 */
[----:B------:R-:W2:Y:S08]  /*0060*/  S2UR UR7, SR_CTAID.X ;  /* 0x00000000000779c3 */ /* 0x000eb00000002500 */
[----:B------:R-:W2:Y:S08]  /*0070*/  LDC R7, c[0x0][0x360] ;  /* 0x0000d800ff077b82 */ /* 0x000eb00000000800 */
[----:B------:R-:W3:Y:S01]  /*0080*/  LDC R6, c[0x0][0x39c] ;  /* 0x0000e700ff067b82 */ /* 0x000ee20000000800 */
[----:B0-----:R-:W-:-:S07]  /*0090*/  IMAD R5, R5, UR6, R4 ;  /* 0x0000000605057c24 */ /* 0x001fce000f8e0204 */
[----:B------:R-:W0:Y:S08]  /*00a0*/  LDC R0, c[0x0][0x3a0] ;  /* 0x0000e800ff007b82 */ /* 0x000e300000000800 */
[----:B------:R-:W4:Y:S01]  /*00b0*/  LDC.64 R2, c[0x0][0x390] ;  /* 0x0000e400ff027b82 */ /* 0x000f220000000a00 */
[----:B--2---:R-:W-:Y:S01]  /*00c0*/  IMAD R7, R7, UR7, R8 ;  /* 0x0000000707077c24 */ /* 0x004fe2000f8e0208 */
[----:B---3--:R-:W-:-:S03]  /*00d0*/  ISETP.GE.AND P0, PT, R6, 0x1, PT ;  /* 0x000000010600780c */ /* 0x008fc60003f06270 */
[----:B0-----:R-:W-:-:S04]  /*00e0*/  IMAD R9, R5, R0, R7 ;  /* 0x0000000005097224 */ /* 0x001fc800078e0207 */
[----:B----4-:R-:W-:-:S05]  /*00f0*/  IMAD.WIDE R2, R9, 0x4, R2 ;  /* 0x0000000409027825 */ /* 0x010fca00078e0202 */
[----:B-1----:R0:W-:Y:S01]  /*0100*/  STG.E desc[UR4][R2.64], RZ ;  /* 0x000000ff02007986 */ /* 0x0021e2000c101904 */
[----:B------:R-:W-:Y:S05]  /*0110*/  @!P0 EXIT ;  /* 0x000000000000894d */ /* 0x000fea0003800000 */
[C---:B------:R-:W-:Y:S01]  /*0120*/  ISETP.GE.U32.AND P1, PT, R6.reuse, 0x8, PT ;  /* 0x000000080600780c */ /* 0x040fe20003f26070 */
[----:B------:R-:W-:Y:S01]  /*0130*/  HFMA2 R11, -RZ, RZ, 0, 0 ;  /* 0x00000000ff0b7431 */ /* 0x000fe200000001ff */
[----:B------:R-:W-:Y:S01]  /*0140*/  LOP3.LUT R12, R6, 0x7, RZ, 0xc0, !PT ;  /* 0x00000007060c7812 */ /* 0x000fe200078ec0ff */
[----:B------:R-:W-:Y:S01]  /*0150*/  IMAD R8, R5, R6, RZ ;  /* 0x0000000605087224 */ /* 0x000fe200078e02ff */
[----:B------:R-:W-:Y:S02]  /*0160*/  MOV R9, RZ ;  /* 0x000000ff00097202 */ /* 0x000fe40000000f00 */
[----:B------:R-:W-:-:S07]  /*0170*/  ISETP.NE.AND P0, PT, R12, RZ, PT ;  /* 0x000000ff0c00720c */ /* 0x000fce0003f05270 */
[----:B------:R-:W-:Y:S06]  /*0180*/  @!P1 BRA `(.L_x_0) ;  /* 0x0000000000dc9947 */ /* 0x000fec0003800000 */
[----:B------:R-:W1:Y:S01]  /*0190*/  LDC.64 R4, c[0x0][0x380] ;  /* 0x0000e000ff047b82 */ /* 0x000e620000000a00 */
[----:B------:R-:W-:Y:S02]  /*01a0*/  LOP3.LUT R9, R6, 0x7ffffff8, RZ, 0xc0, !PT ;  /* 0x7ffffff806097812 */ /* 0x000fe400078ec0ff */
[----:B------:R-:W-:Y:S02]  /*01b0*/  MOV R11, RZ ;  /* 0x000000ff000b7202 */ /* 0x000fe40000000f00 */
[----:B------:R-:W-:Y:S02]  /*01c0*/  MOV R13, R7 ;  /* 0x00000007000d7202 */ /* 0x000fe40000000f00 */
[----:B------:R-:W-:Y:S01]  /*01d0*/  IADD3 R10, PT, PT, -R9, RZ, RZ ;  /* 0x000000ff090a7210 */ /* 0x000fe20007ffe1ff */
[----:B-1----:R-:W-:-:S03]  /*01e0*/  IMAD.WIDE.U32 R4, R8, 0x4, R4 ;  /* 0x0000000408047825 */ /* 0x002fc600078e0004 */
[----:B------:R-:W-:-:S04]  /*01f0*/  IADD3 R4, P1, PT, R4, 0x10, RZ ;  /* 0x0000001004047810 */ /* 0x000fc80007f3e0ff */
[----:B------:R-:W-:-:S09]  /*0200*/  IADD3.X R5, PT, PT, RZ, R5, RZ, P1, !PT ;  /* 0x00000005ff057210 */ /* 0x000fd20000ffe4ff */
.L_x_1:
[----:B------:R-:W1:Y:S01]  /*0210*/  LDC.64 R14, c[0x0][0x388] ;  /* 0x0000e200ff0e7b82 */ /* 0x000e620000000a00 */
[----:B--2---:R-:W2:Y:S01]  /*0220*/  LDG.E R16, desc[UR4][R4.64+-0x10] ;  /* 0xfffff00404107981 */ /* 0x004ea2000c1e1900 */
[----:B-1----:R-:W-:-:S05]  /*0230*/  IMAD.WIDE R14, R13, 0x4, R14 ;  /* 0x000000040d0e7825 */ /* 0x002fca00078e020e */
[----:B------:R-:W2:Y:S02]  /*0240*/  LDG.E R17, desc[UR4][R14.64] ;  /* 0x000000040e117981 */ /* 0x000ea4000c1e1900 */
[----:B--2---:R-:W-:Y:S02]  /*0250*/  IMAD R11, R16, R17, R11 ;  /* 0x00000011100b7224 */ /* 0x004fe400078e020b */
[----:B------:R-:W-:-:S03]  /*0260*/  IMAD.WIDE R16, R0, 0x4, R14 ;  /* 0x0000000400107825 */ /* 0x000fc600078e020e */
[----:B------:R1:W-:Y:S04]  /*0270*/  STG.E desc[UR4][R2.64], R11 ;  /* 0x0000000b02007986 */ /* 0x0003e8000c101904 */
[----:B------:R-:W2:Y:S04]  /*0280*/  LDG.E R18, desc[UR4][R4.64+-0xc] ;  /* 0xfffff40404127981 */ /* 0x000ea8000c1e1900 */
[----:B------:R-:W2:Y:S02]  /*0290*/  LDG.E R19, desc[UR4][R16.64] ;  /* 0x0000000410137981 */ /* 0x000ea4000c1e1900 */
[----:B--2---:R-:W-:-:S02]  /*02a0*/  IMAD R21, R18, R19, R11 ;  /* 0x0000001312157224 */ /* 0x004fc400078e020b */
[----:B------:R-:W-:-:S03]  /*02b0*/  IMAD.WIDE R18, R0, 0x4, R16 ;  /* 0x0000000400127825 */ /* 0x000fc600078e0210 */
[----:B------:R2:W-:Y:S04]  /*02c0*/  STG.E desc[UR4][R2.64], R21 ;  /* 0x0000001502007986 */ /* 0x0005e8000c101904 */
[----:B------:R-:W3:Y:S04]  /*02d0*/  LDG.E R20, desc[UR4][R4.64+-0x8] ;  /* 0xfffff80404147981 */ /* 0x000ee8000c1e1900 */
[----:B------:R-:W3:Y:S01]  /*02e0*/  LDG.E R22, desc[UR4][R18.64] ;  /* 0x0000000412167981 */ /* 0x000ee2000c1e1900 */
[----:B------:R-:W-:-:S04]  /*02f0*/  IMAD.WIDE R14, R0, 0x4, R18 ;  /* 0x00000004000e7825 */ /* 0x000fc800078e0212 */
[----:B---3--:R-:W-:-:S05]  /*0300*/  IMAD R23, R20, R22, R21 ;  /* 0x0000001614177224 */ /* 0x008fca00078e0215 */
[----:B------:R3:W-:Y:S04]  /*0310*/  STG.E desc[UR4][R2.64], R23 ;  /* 0x0000001702007986 */ /* 0x0007e8000c101904 */
[----:B------:R-:W4:Y:S04]  /*0320*/  LDG.E R20, desc[UR4][R4.64+-0x4] ;  /* 0xfffffc0404147981 */ /* 0x000f28000c1e1900 */
[----:B-1----:R-:W4:Y:S01]  /*0330*/  LDG.E R11, desc[UR4][R14.64] ;  /* 0x000000040e0b7981 */ /* 0x002f22000c1e1900 */
[----:B------:R-:W-:-:S04]  /*0340*/  IMAD.WIDE R16, R0, 0x4, R14 ;  /* 0x0000000400107825 */ /* 0x000fc800078e020e */
[----:B----4-:R-:W-:-:S05]  /*0350*/  IMAD R11, R20, R11, R23 ;  /* 0x0000000b140b7224 */ /* 0x010fca00078e0217 */
[----:B------:R1:W-:Y:S04]  /*0360*/  STG.E desc[UR4][R2.64], R11 ;  /* 0x0000000b02007986 */ /* 0x0003e8000c101904 */
[----:B------:R-:W4:Y:S04]  /*0370*/  LDG.E R20, desc[UR4][R4.64] ;  /* 0x0000000404147981 */ /* 0x000f28000c1e1900 */
[----:B--2---:R-:W4:Y:S01]  /*0380*/  LDG.E R21, desc[UR4][R16.64] ;  /* 0x0000000410157981 */ /* 0x004f22000c1e1900 */
[----:B------:R-:W-:-:S04]  /*0390*/  IMAD.WIDE R18, R0, 0x4, R16 ;  /* 0x0000000400127825 */ /* 0x000fc800078e0210 */
[----:B----4-:R-:W-:-:S05]  /*03a0*/  IMAD R21, R20, R21, R11 ;  /* 0x0000001514157224 */ /* 0x010fca00078e020b */
[----:B------:R2:W-:Y:S04]  /*03b0*/  STG.E desc[UR4][R2.64], R21 ;  /* 0x0000001502007986 */ /* 0x0005e8000c101904 */
[----:B------:R-:W3:Y:S04]  /*03c0*/  LDG.E R20, desc[UR4][R4.64+0x4] ;  /* 0x0000040404147981 */ /* 0x000ee8000c1e1900 */
[----:B------:R-:W3:Y:S01]  /*03d0*/  LDG.E R22, desc[UR4][R18.64] ;  /* 0x0000000412167981 */ /* 0x000ee2000c1e1900 */
[----:B------:R-:W-:-:S04]  /*03e0*/  IMAD.WIDE R14, R0, 0x4, R18 ;  /* 0x00000004000e7825 */ /* 0x000fc800078e0212 */
[----:B---3--:R-:W-:-:S05]  /*03f0*/  IMAD R23, R20, R22, R21 ;  /* 0x0000001614177224 */ /* 0x008fca00078e0215 */
[----:B------:R2:W-:Y:S04]  /*0400*/  STG.E desc[UR4][R2.64], R23 ;  /* 0x0000001702007986 */ /* 0x0005e8000c101904 */
[----:B------:R-:W3:Y:S04]  /*0410*/  LDG.E R20, desc[UR4][R4.64+0x8] ;  /* 0x0000080404147981 */ /* 0x000ee8000c1e1900 */
[----:B-1----:R-:W3:Y:S01]  /*0420*/  LDG.E R11, desc[UR4][R14.64] ;  /* 0x000000040e0b7981 */ /* 0x002ee2000c1e1900 */
[----:B------:R-:W-:Y:S01]  /*0430*/  IMAD.WIDE R16, R0, 0x4, R14 ;  /* 0x0000000400107825 */ /* 0x000fe200078e020e */
[----:B------:R-:W-:-:S03]  /*0440*/  IADD3 R10, PT, PT, R10, 0x8, RZ ;  /* 0x000000080a0a7810 */ /* 0x000fc60007ffe0ff */
[----:B---3--:R-:W-:-:S05]  /*0450*/  IMAD R25, R20, R11, R23 ;  /* 0x0000000b14197224 */ /* 0x008fca00078e0217 */
[----:B------:R2:W-:Y:S04]  /*0460*/  STG.E desc[UR4][R2.64], R25 ;  /* 0x0000001902007986 */ /* 0x0005e8000c101904 */
[----:B------:R-:W3:Y:S04]  /*0470*/  LDG.E R16, desc[UR4][R16.64] ;  /* 0x0000000410107981 */ /* 0x000ee8000c1e1900 */
[----:B------:R1:W3:Y:S01]  /*0480*/  LDG.E R20, desc[UR4][R4.64+0xc] ;  /* 0x00000c0404147981 */ /* 0x0002e2000c1e1900 */
[----:B------:R-:W-:Y:S02]  /*0490*/  ISETP.NE.AND P1, PT, R10, RZ, PT ;  /* 0x000000ff0a00720c */ /* 0x000fe40003f25270 */
[----:B------:R-:W-:-:S02]  /*04a0*/  LEA R13, R0, R13, 0x3 ;  /* 0x0000000d000d7211 */ /* 0x000fc400078e18ff */
[----:B-1----:R-:W-:-:S04]  /*04b0*/  IADD3 R4, P2, PT, R4, 0x20, RZ ;  /* 0x0000002004047810 */ /* 0x002fc80007f5e0ff */
[----:B------:R-:W-:Y:S01]  /*04c0*/  IADD3.X R5, PT, PT, RZ, R5, RZ, P2, !PT ;  /* 0x00000005ff057210 */ /* 0x000fe200017fe4ff */
[----:B---3--:R-:W-:-:S05]  /*04d0*/  IMAD R11, R20, R16, R25 ;  /* 0x00000010140b7224 */ /* 0x008fca00078e0219 */
[----:B------:R2:W-:Y:S01]  /*04e0*/  STG.E desc[UR4][R2.64], R11 ;  /* 0x0000000b02007986 */ /* 0x0005e2000c101904 */
[----:B------:R-:W-:Y:S05]  /*04f0*/  @P1 BRA `(.L_x_1) ;  /* 0xfffffffc00441947 */ /* 0x000fea000383ffff */
.L_x_0:
[----:B------:R-:W-:Y:S05]  /*0500*/  @!P0 EXIT ;  /* 0x000000000000894d */ /* 0x000fea0003800000 */
[----:B------:R-:W-:Y:S02]  /*0510*/  ISETP.GE.U32.AND P1, PT, R12, 0x4, PT ;  /* 0x000000040c00780c */ /* 0x000fe40003f26070 */
[----:B------:R-:W-:-:S04]  /*0520*/  LOP3.LUT R16, R6, 0x3, RZ, 0xc0, !PT ;  /* 0x0000000306107812 */ /* 0x000fc800078ec0ff */
[----:B------:R-:W-:-:S07]  /*0530*/  ISETP.NE.AND P0, PT, R16, RZ, PT ;  /* 0x000000ff1000720c */ /* 0x000fce0003f05270 */
[----:B------:R-:W-:Y:S06]  /*0540*/  @!P1 BRA `(.L_x_2) ;  /* 0x00000000007c9947 */ /* 0x000fec0003800000 */
[----:B------:R-:W1:Y:S01]  /*0550*/  LDC.64 R14, c[0x0][0x380] ;  /* 0x0000e000ff0e7b82 */ /* 0x000e620000000a00 */
[----:B------:R-:W-:Y:S01]  /*0560*/  IADD3 R5, PT, PT, R8, R9, RZ ;  /* 0x0000000908057210 */ /* 0x000fe20007ffe0ff */
[----:B------:R-:W-:Y:S01]  /*0570*/  IMAD R17, R9, R0, R7 ;  /* 0x0000000009117224 */ /* 0x000fe200078e0207 */
[----:B------:R-:W3:Y:S05]  /*0580*/  LDCU.64 UR6, c[0x0][0x380] ;  /* 0x00007000ff0677ac */ /* 0x000eea0008000a00 */
[----:B------:R-:W4:Y:S01]  /*0590*/  LDC.64 R12, c[0x0][0x388] ;  /* 0x0000e200ff0c7b82 */ /* 0x000f220000000a00 */
[----:B-1----:R-:W-:-:S06]  /*05a0*/  IMAD.WIDE.U32 R14, R5, 0x4, R14 ;  /* 0x00000004050e7825 */ /* 0x002fcc00078e000e */
[----:B------:R-:W5:Y:S01]  /*05b0*/  LDG.E R14, desc[UR4][R14.64] ;  /* 0x000000040e0e7981 */ /* 0x000f62000c1e1900 */
[----:B----4-:R-:W-:-:S05]  /*05c0*/  IMAD.WIDE R12, R17, 0x4, R12 ;  /* 0x00000004110c7825 */ /* 0x010fca00078e020c */
[----:B------:R-:W5:Y:S01]  /*05d0*/  LDG.E R10, desc[UR4][R12.64] ;  /* 0x000000040c0a7981 */ /* 0x000f62000c1e1900 */
[----:B------:R-:W-:-:S04]  /*05e0*/  IADD3 R5, P1, PT, R8, R9, RZ ;  /* 0x0000000908057210 */ /* 0x000fc80007f3e0ff */
[----:B------:R-:W-:Y:S02]  /*05f0*/  IADD3.X R18, PT, PT, RZ, RZ, RZ, P1, !PT ;  /* 0x000000ffff127210 */ /* 0x000fe40000ffe4ff */
[----:B---3--:R-:W-:-:S04]  /*0600*/  LEA R4, P1, R5, UR6, 0x2 ;  /* 0x0000000605047c11 */ /* 0x008fc8000f8210ff */
[----:B------:R-:W-:Y:S01]  /*0610*/  LEA.HI.X R5, R5, UR7, R18, 0x2, P1 ;  /* 0x0000000705057c11 */ /* 0x000fe200088f1412 */
[----:B-----5:R-:W-:Y:S02]  /*0620*/  IMAD R17, R14, R10, R11 ;  /* 0x0000000a0e117224 */ /* 0x020fe400078e020b */
[----:B--2---:R-:W-:-:S03]  /*0630*/  IMAD.WIDE R10, R0, 0x4, R12 ;  /* 0x00000004000a7825 */ /* 0x004fc600078e020c */
[----:B------:R1:W-:Y:S04]  /*0640*/  STG.E desc[UR4][R2.64], R17 ;  /* 0x0000001102007986 */ /* 0x0003e8000c101904 */
[----:B------:R-:W2:Y:S04]  /*0650*/  LDG.E R18, desc[UR4][R10.64] ;  /* 0x000000040a127981 */ /* 0x000ea8000c1e1900 */
[----:B------:R-:W2:Y:S01]  /*0660*/  LDG.E R14, desc[UR4][R4.64+0x4] ;  /* 0x00000404040e7981 */ /* 0x000ea2000c1e1900 */
[----:B------:R-:W-:-:S04]  /*0670*/  IMAD.WIDE R12, R0, 0x4, R10 ;  /* 0x00000004000c7825 */ /* 0x000fc800078e020a */
[----:B--2---:R-:W-:-:S05]  /*0680*/  IMAD R19, R14, R18, R17 ;  /* 0x000000120e137224 */ /* 0x004fca00078e0211 */
[----:B------:R1:W-:Y:S04]  /*0690*/  STG.E desc[UR4][R2.64], R19 ;  /* 0x0000001302007986 */ /* 0x0003e8000c101904 */
[----:B------:R-:W2:Y:S04]  /*06a0*/  LDG.E R14, desc[UR4][R4.64+0x8] ;  /* 0x00000804040e7981 */ /* 0x000ea8000c1e1900 */
[----:B------:R-:W2:Y:S02]  /*06b0*/  LDG.E R15, desc[UR4][R12.64] ;  /* 0x000000040c0f7981 */ /* 0x000ea4000c1e1900 */
[----:B--2---:R-:W-:-:S02]  /*06c0*/  IMAD R21, R14, R15, R19 ;  /* 0x0000000f0e157224 */ /* 0x004fc400078e0213 */
[----:B------:R-:W-:-:S03]  /*06d0*/  IMAD.WIDE R14, R0, 0x4, R12 ;  /* 0x00000004000e7825 */ /* 0x000fc600078e020c */
[----:B------:R1:W-:Y:S04]  /*06e0*/  STG.E desc[UR4][R2.64], R21 ;  /* 0x0000001502007986 */ /* 0x0003e8000c101904 */
[----:B------:R-:W2:Y:S04]  /*06f0*/  LDG.E R18, desc[UR4][R4.64+0xc] ;  /* 0x00000c0404127981 */ /* 0x000ea8000c1e1900 */
[----:B------:R-:W2:Y:S01]  /*0700*/  LDG.E R14, desc[UR4][R14.64] ;  /* 0x000000040e0e7981 */ /* 0x000ea2000c1e1900 */
[----:B------:R-:W-:Y:S01]  /*0710*/  IADD3 R9, PT, PT, R9, 0x4, RZ ;  /* 0x0000000409097810 */ /* 0x000fe20007ffe0ff */
[----:B--2---:R-:W-:-:S05]  /*0720*/  IMAD R11, R18, R14, R21 ;  /* 0x0000000e120b7224 */ /* 0x004fca00078e0215 */
[----:B------:R1:W-:Y:S02]  /*0730*/  STG.E desc[UR4][R2.64], R11 ;  /* 0x0000000b02007986 */ /* 0x0003e4000c101904 */
.L_x_2:
[----:B------:R-:W-:Y:S05]  /*0740*/  @!P0 EXIT ;  /* 0x000000000000894d */ /* 0x000fea0003800000 */
[----:B------:R-:W-:Y:S02]  /*0750*/  ISETP.NE.AND P1, PT, R16, 0x1, PT ;  /* 0x000000011000780c */ /* 0x000fe40003f25270 */
[----:B------:R-:W-:-:S04]  /*0760*/  LOP3.LUT R6, R6, 0x1, RZ, 0xc0, !PT ;  /* 0x0000000106067812 */ /* 0x000fc800078ec0ff */
[----:B------:R-:W-:-:S07]  /*0770*/  ISETP.NE.U32.AND P0, PT, R6, 0x1, PT ;  /* 0x000000010600780c */ /* 0x000fce0003f05070 */
[----:B------:R-:W-:Y:S06]  /*0780*/  @!P1 BRA `(.L_x_3) ;  /* 0x0000000000549947 */ /* 0x000fec0003800000 */
[----:B------:R-:W3:Y:S01]  /*0790*/  LDC.64 R4, c[0x0][0x380] ;  /* 0x0000e000ff047b82 */ /* 0x000ee20000000a00 */
[----:B------:R-:W-:Y:S01]  /*07a0*/  IADD3 R13, PT, PT, R8, R9, RZ ;  /* 0x00000009080d7210 */ /* 0x000fe20007ffe0ff */
[----:B-1----:R-:W-:Y:S01]  /*07b0*/  IMAD R17, R9, R0, R7 ;  /* 0x0000000009117224 */ /* 0x002fe200078e0207 */
[----:B------:R-:W1:Y:S05]  /*07c0*/  LDCU.64 UR6, c[0x0][0x380] ;  /* 0x00007000ff0677ac */ /* 0x000e6a0008000a00 */
[----:B------:R-:W4:Y:S01]  /*07d0*/  LDC.64 R14, c[0x0][0x388] ;  /* 0x0000e200ff0e7b82 */ /* 0x000f220000000a00 */
[----:B---3--:R-:W-:-:S06]  /*07e0*/  IMAD.WIDE.U32 R12, R13, 0x4, R4 ;  /* 0x000000040d0c7825 */ /* 0x008fcc00078e0004 */
[----:B------:R-:W3:Y:S01]  /*07f0*/  LDG.E R12, desc[UR4][R12.64] ;  /* 0x000000040c0c7981 */ /* 0x000ee2000c1e1900 */
[----:B----4-:R-:W-:-:S05]  /*0800*/  IMAD.WIDE R14, R17, 0x4, R14 ;  /* 0x00000004110e7825 */ /* 0x010fca00078e020e */
[----:B------:R-:W3:Y:S01]  /*0810*/  LDG.E R6, desc[UR4][R14.64] ;  /* 0x000000040e067981 */ /* 0x000ee2000c1e1900 */
[----:B------:R-:W-:-:S04]  /*0820*/  IADD3 R5, P1, PT, R8, R9, RZ ;  /* 0x0000000908057210 */ /* 0x000fc80007f3e0ff */
[----:B------:R-:W-:Y:S02]  /*0830*/  IADD3.X R10, PT, PT, RZ, RZ, RZ, P1, !PT ;  /* 0x000000ffff0a7210 */ /* 0x000fe40000ffe4ff */
[----:B-1----:R-:W-:Y:S01]  /*0840*/  LEA R4, P1, R5, UR6, 0x2 ;  /* 0x0000000605047c11 */ /* 0x002fe2000f8210ff */
[----:B------:R-:W-:-:S03]  /*0850*/  IMAD.WIDE R16, R0, 0x4, R14 ;  /* 0x0000000400107825 */ /* 0x000fc600078e020e */
[----:B------:R-:W-:Y:S01]  /*0860*/  LEA.HI.X R5, R5, UR7, R10, 0x2, P1 ;  /* 0x0000000705057c11 */ /* 0x000fe200088f140a */
[----:B---3--:R-:W-:-:S05]  /*0870*/  IMAD R19, R12, R6, R11 ;  /* 0x000000060c137224 */ /* 0x008fca00078e020b */
[----:B------:R3:W-:Y:S04]  /*0880*/  STG.E desc[UR4][R2.64], R19 ;  /* 0x0000001302007986 */ /* 0x0007e8000c101904 */
[----:B------:R-:W2:Y:S04]  /*0890*/  LDG.E R16, desc[UR4][R16.64] ;  /* 0x0000000410107981 */ /* 0x000ea8000c1e1900 */
[----:B------:R-:W2:Y:S01]  /*08a0*/  LDG.E R4, desc[UR4][R4.64+0x4] ;  /* 0x0000040404047981 */ /* 0x000ea2000c1e1900 */
[----:B------:R-:W-:Y:S01]  /*08b0*/  IADD3 R9, PT, PT, R9, 0x2, RZ ;  /* 0x0000000209097810 */ /* 0x000fe20007ffe0ff */
[----:B--2---:R-:W-:-:S05]  /*08c0*/  IMAD R11, R4, R16, R19 ;  /* 0x00000010040b7224 */ /* 0x004fca00078e0213 */
[----:B------:R3:W-:Y:S02]  /*08d0*/  STG.E desc[UR4][R2.64], R11 ;  /* 0x0000000b02007986 */ /* 0x0007e4000c101904 */
.L_x_3:
[----:B------:R-:W-:Y:S05]  /*08e0*/  @P0 EXIT ;  /* 0x000000000000094d */ /* 0x000fea0003800000 */
[----:B------:R-:W4:Y:S01]  /*08f0*/  LDC.64 R4, c[0x0][0x380] ;  /* 0x0000e000ff047b82 */ /* 0x000f220000000a00 */
[----:B------:R-:W-:Y:S01]  /*0900*/  IADD3 R15, PT, PT, R8, R9, RZ ;  /* 0x00000009080f7210 */ /* 0x000fe20007ffe0ff */
[----:B------:R-:W-:-:S06]  /*0910*/  IMAD R7, R9, R0, R7 ;  /* 0x0000000009077224 */ /* 0x000fcc00078e0207 */
[----:B------:R-:W5:Y:S01]  /*0920*/  LDC.64 R12, c[0x0][0x388] ;  /* 0x0000e200ff0c7b82 */ /* 0x000f620000000a00 */
[----:B----4-:R-:W-:-:S06]  /*0930*/  IMAD.WIDE.U32 R4, R15, 0x4, R4 ;  /* 0x000000040f047825 */ /* 0x010fcc00078e0004 */
[----:B------:R-:W1:Y:S01]  /*0940*/  LDG.E R4, desc[UR4][R4.64] ;  /* 0x0000000404047981 */ /* 0x000e62000c1e1900 */
[----:B-----5:R-:W-:-:S06]  /*0950*/  IMAD.WIDE R6, R7, 0x4, R12 ;  /* 0x0000000407067825 */ /* 0x020fcc00078e020c */
[----:B------:R-:W1:Y:S02]  /*0960*/  LDG.E R6, desc[UR4][R6.64] ;  /* 0x0000000406067981 */ /* 0x000e64000c1e1900 */
[----:B-123--:R-:W-:-:S05]  /*0970*/  IMAD R11, R4, R6, R11 ;  /* 0x00000006040b7224 */ /* 0x00efca00078e020b */
[----:B------:R-:W-:Y:S01]  /*0980*/  STG.E desc[UR4][R2.64], R11 ;  /* 0x0000000b02007986 */ /* 0x000fe2000c101904 */
[----:B------:R-:W-:Y:S05]  /*0990*/  EXIT ;  /* 0x000000000000794d */ /* 0x000fea0003800000 */
.L_x_4:
[----:B------:R-:W-:-:S00]  /*09a0*/  BRA `(.L_x_4) ;  /* 0xfffffffc00fc7947 */ /* 0x000fc0000383ffff */
[----:B------:R-:W-:-:S00]  /*09b0*/  NOP ;  /* 0x0000000000007918 */ /* 0x000fc00000000000 */
        /* <DEDUP_REMOVED lines=12> */
.L_x_5:


//--------------------- .nv.shared.reserved.0     --------------------------
	.section	.nv.shared.reserved.0,"aw",@nobits
	.weak		__nv_reservedSMEM_offset_0_alias
	.size		__nv_reservedSMEM_offset_0_alias, 0, 64
	.other		__nv_reservedSMEM_offset_0_alias,@"STO_CUDA_RESERVED_SHARED STV_DEFAULT"
__nv_reservedSMEM_offset_0_alias:
	.zero		0
	.zero		64


//--------------------- .nv.constant0._Z8matMul2dPKiS0_Piiii --------------------------
	.section	.nv.constant0._Z8matMul2dPKiS0_Piiii,"a",@progbits
	.sectionflags	@""
	.align	4
.nv.constant0._Z8matMul2dPKiS0_Piiii:
	.zero		932


//--------------------- SYMBOLS --------------------------

	.type		.nv.reservedSmem.offset0,@object
	.size		.nv.reservedSmem.offset0,0x4
